//
// Generated by NVIDIA NVVM Compiler
//
// Compiler Build ID: CL-36424714
// Cuda compilation tools, release 13.0, V13.0.88
// Based on NVVM 20.0.0
//

.version 9.0
.target sm_100
.address_size 64

	// .globl	_Z16search_neighborsPdS_S_PiS0_ii

.visible .entry _Z16search_neighborsPdS_S_PiS0_ii(
	.param .u64 .ptr .align 1 _Z16search_neighborsPdS_S_PiS0_ii_param_0,
	.param .u64 .ptr .align 1 _Z16search_neighborsPdS_S_PiS0_ii_param_1,
	.param .u64 .ptr .align 1 _Z16search_neighborsPdS_S_PiS0_ii_param_2,
	.param .u64 .ptr .align 1 _Z16search_neighborsPdS_S_PiS0_ii_param_3,
	.param .u64 .ptr .align 1 _Z16search_neighborsPdS_S_PiS0_ii_param_4,
	.param .u32 _Z16search_neighborsPdS_S_PiS0_ii_param_5,
	.param .u32 _Z16search_neighborsPdS_S_PiS0_ii_param_6
)
{
	.reg .pred 	%p<18>;
	.reg .b32 	%r<52>;
	.reg .b64 	%rd<56>;
	.reg .b64 	%fd<66>;

	ld.param.u64 	%rd10, [_Z16search_neighborsPdS_S_PiS0_ii_param_0];
	ld.param.u64 	%rd11, [_Z16search_neighborsPdS_S_PiS0_ii_param_1];
	ld.param.u64 	%rd12, [_Z16search_neighborsPdS_S_PiS0_ii_param_2];
	ld.param.u64 	%rd9, [_Z16search_neighborsPdS_S_PiS0_ii_param_4];
	ld.param.u32 	%r25, [_Z16search_neighborsPdS_S_PiS0_ii_param_5];
	ld.param.u32 	%r26, [_Z16search_neighborsPdS_S_PiS0_ii_param_6];
	cvta.to.global.u64 	%rd1, %rd12;
	cvta.to.global.u64 	%rd2, %rd11;
	cvta.to.global.u64 	%rd3, %rd10;
	mov.u32 	%r27, %ctaid.x;
	mov.u32 	%r28, %ntid.x;
	mul.lo.s32 	%r1, %r27, %r28;
	mov.u32 	%r2, %tid.x;
	add.s32 	%r3, %r1, %r2;
	setp.gt.s32 	%p1, %r3, 999999;
	setp.ge.s32 	%p2, %r25, %r26;
	or.pred  	%p3, %p1, %p2;
	@%p3 bra 	$L__BB0_22;
	cvta.to.global.u64 	%rd13, %rd9;
	mul.wide.s32 	%rd14, %r3, 8;
	add.s64 	%rd4, %rd3, %rd14;
	add.s64 	%rd5, %rd2, %rd14;
	add.s64 	%rd6, %rd1, %rd14;
	mul.wide.s32 	%rd15, %r3, 4;
	add.s64 	%rd7, %rd13, %rd15;
	mul.lo.s32 	%r4, %r3, 100;
	sub.s32 	%r29, %r26, %r25;
	and.b32  	%r5, %r29, 3;
	setp.eq.s32 	%p4, %r5, 0;
	mov.u32 	%r48, %r25;
	@%p4 bra 	$L__BB0_7;
	sub.s32 	%r30, %r25, %r1;
	sub.s32 	%r46, %r30, %r2;
	neg.s32 	%r45, %r5;
	mov.u32 	%r48, %r25;
$L__BB0_3:
	.pragma "nounroll";
	setp.eq.s32 	%p5, %r46, 0;
	@%p5 bra 	$L__BB0_6;
	mul.wide.s32 	%rd16, %r48, 8;
	ld.global.f64 	%fd1, [%rd4];
	add.s64 	%rd17, %rd3, %rd16;
	ld.global.f64 	%fd2, [%rd17];
	sub.f64 	%fd3, %fd1, %fd2;
	ld.global.f64 	%fd4, [%rd5];
	add.s64 	%rd18, %rd2, %rd16;
	ld.global.f64 	%fd5, [%rd18];
	sub.f64 	%fd6, %fd4, %fd5;
	ld.global.f64 	%fd7, [%rd6];
	add.s64 	%rd19, %rd1, %rd16;
	ld.global.f64 	%fd8, [%rd19];
	sub.f64 	%fd9, %fd7, %fd8;
	mul.f64 	%fd10, %fd6, %fd6;
	fma.rn.f64 	%fd11, %fd3, %fd3, %fd10;
	fma.rn.f64 	%fd12, %fd9, %fd9, %fd11;
	sqrt.rn.f64 	%fd13, %fd12;
	setp.gtu.f64 	%p6, %fd13, 0d3F947AE147AE147B;
	@%p6 bra 	$L__BB0_6;
	ld.param.u64 	%rd51, [_Z16search_neighborsPdS_S_PiS0_ii_param_3];
	atom.global.add.u32 	%r31, [%rd7], 1;
	add.s32 	%r32, %r31, %r4;
	cvta.to.global.u64 	%rd20, %rd51;
	mul.wide.s32 	%rd21, %r32, 4;
	add.s64 	%rd22, %rd20, %rd21;
	st.global.u32 	[%rd22], %r48;
$L__BB0_6:
	add.s32 	%r48, %r48, 1;
	add.s32 	%r46, %r46, 1;
	add.s32 	%r45, %r45, 1;
	setp.ne.s32 	%p7, %r45, 0;
	@%p7 bra 	$L__BB0_3;
$L__BB0_7:
	sub.s32 	%r33, %r25, %r26;
	setp.gt.u32 	%p8, %r33, -4;
	@%p8 bra 	$L__BB0_22;
	sub.s32 	%r51, %r48, %r26;
	not.b32 	%r34, %r48;
	add.s32 	%r50, %r34, %r3;
	add.s32 	%r49, %r48, 1;
$L__BB0_9:
	add.s32 	%r21, %r49, -1;
	setp.eq.s32 	%p9, %r50, -1;
	@%p9 bra 	$L__BB0_12;
	ld.global.f64 	%fd14, [%rd4];
	mul.wide.s32 	%rd23, %r21, 8;
	add.s64 	%rd24, %rd3, %rd23;
	ld.global.f64 	%fd15, [%rd24];
	sub.f64 	%fd16, %fd14, %fd15;
	ld.global.f64 	%fd17, [%rd5];
	add.s64 	%rd25, %rd2, %rd23;
	ld.global.f64 	%fd18, [%rd25];
	sub.f64 	%fd19, %fd17, %fd18;
	ld.global.f64 	%fd20, [%rd6];
	add.s64 	%rd26, %rd1, %rd23;
	ld.global.f64 	%fd21, [%rd26];
	sub.f64 	%fd22, %fd20, %fd21;
	mul.f64 	%fd23, %fd19, %fd19;
	fma.rn.f64 	%fd24, %fd16, %fd16, %fd23;
	fma.rn.f64 	%fd25, %fd22, %fd22, %fd24;
	sqrt.rn.f64 	%fd26, %fd25;
	setp.gtu.f64 	%p10, %fd26, 0d3F947AE147AE147B;
	@%p10 bra 	$L__BB0_12;
	ld.param.u64 	%rd52, [_Z16search_neighborsPdS_S_PiS0_ii_param_3];
	atom.global.add.u32 	%r35, [%rd7], 1;
	add.s32 	%r36, %r35, %r4;
	cvta.to.global.u64 	%rd27, %rd52;
	mul.wide.s32 	%rd28, %r36, 4;
	add.s64 	%rd29, %rd27, %rd28;
	st.global.u32 	[%rd29], %r21;
$L__BB0_12:
	setp.eq.s32 	%p11, %r50, 0;
	@%p11 bra 	$L__BB0_15;
	ld.global.f64 	%fd27, [%rd4];
	mul.wide.s32 	%rd30, %r21, 8;
	add.s64 	%rd31, %rd3, %rd30;
	ld.global.f64 	%fd28, [%rd31+8];
	sub.f64 	%fd29, %fd27, %fd28;
	ld.global.f64 	%fd30, [%rd5];
	add.s64 	%rd32, %rd2, %rd30;
	ld.global.f64 	%fd31, [%rd32+8];
	sub.f64 	%fd32, %fd30, %fd31;
	ld.global.f64 	%fd33, [%rd6];
	add.s64 	%rd33, %rd1, %rd30;
	ld.global.f64 	%fd34, [%rd33+8];
	sub.f64 	%fd35, %fd33, %fd34;
	mul.f64 	%fd36, %fd32, %fd32;
	fma.rn.f64 	%fd37, %fd29, %fd29, %fd36;
	fma.rn.f64 	%fd38, %fd35, %fd35, %fd37;
	sqrt.rn.f64 	%fd39, %fd38;
	setp.gtu.f64 	%p12, %fd39, 0d3F947AE147AE147B;
	@%p12 bra 	$L__BB0_15;
	ld.param.u64 	%rd53, [_Z16search_neighborsPdS_S_PiS0_ii_param_3];
	atom.global.add.u32 	%r37, [%rd7], 1;
	add.s32 	%r38, %r37, %r4;
	cvta.to.global.u64 	%rd34, %rd53;
	mul.wide.s32 	%rd35, %r38, 4;
	add.s64 	%rd36, %rd34, %rd35;
	st.global.u32 	[%rd36], %r49;
$L__BB0_15:
	setp.eq.s32 	%p13, %r50, 1;
	@%p13 bra 	$L__BB0_18;
	ld.global.f64 	%fd40, [%rd4];
	mul.wide.s32 	%rd37, %r21, 8;
	add.s64 	%rd38, %rd3, %rd37;
	ld.global.f64 	%fd41, [%rd38+16];
	sub.f64 	%fd42, %fd40, %fd41;
	ld.global.f64 	%fd43, [%rd5];
	add.s64 	%rd39, %rd2, %rd37;
	ld.global.f64 	%fd44, [%rd39+16];
	sub.f64 	%fd45, %fd43, %fd44;
	ld.global.f64 	%fd46, [%rd6];
	add.s64 	%rd40, %rd1, %rd37;
	ld.global.f64 	%fd47, [%rd40+16];
	sub.f64 	%fd48, %fd46, %fd47;
	mul.f64 	%fd49, %fd45, %fd45;
	fma.rn.f64 	%fd50, %fd42, %fd42, %fd49;
	fma.rn.f64 	%fd51, %fd48, %fd48, %fd50;
	sqrt.rn.f64 	%fd52, %fd51;
	setp.gtu.f64 	%p14, %fd52, 0d3F947AE147AE147B;
	@%p14 bra 	$L__BB0_18;
	ld.param.u64 	%rd54, [_Z16search_neighborsPdS_S_PiS0_ii_param_3];
	atom.global.add.u32 	%r39, [%rd7], 1;
	add.s32 	%r40, %r39, %r4;
	cvta.to.global.u64 	%rd41, %rd54;
	mul.wide.s32 	%rd42, %r40, 4;
	add.s64 	%rd43, %rd41, %rd42;
	add.s32 	%r41, %r49, 1;
	st.global.u32 	[%rd43], %r41;
$L__BB0_18:
	setp.eq.s32 	%p15, %r50, 2;
	@%p15 bra 	$L__BB0_21;
	ld.global.f64 	%fd53, [%rd4];
	mul.wide.s32 	%rd44, %r21, 8;
	add.s64 	%rd45, %rd3, %rd44;
	ld.global.f64 	%fd54, [%rd45+24];
	sub.f64 	%fd55, %fd53, %fd54;
	ld.global.f64 	%fd56, [%rd5];
	add.s64 	%rd46, %rd2, %rd44;
	ld.global.f64 	%fd57, [%rd46+24];
	sub.f64 	%fd58, %fd56, %fd57;
	ld.global.f64 	%fd59, [%rd6];
	add.s64 	%rd47, %rd1, %rd44;
	ld.global.f64 	%fd60, [%rd47+24];
	sub.f64 	%fd61, %fd59, %fd60;
	mul.f64 	%fd62, %fd58, %fd58;
	fma.rn.f64 	%fd63, %fd55, %fd55, %fd62;
	fma.rn.f64 	%fd64, %fd61, %fd61, %fd63;
	sqrt.rn.f64 	%fd65, %fd64;
	setp.gtu.f64 	%p16, %fd65, 0d3F947AE147AE147B;
	@%p16 bra 	$L__BB0_21;
	ld.param.u64 	%rd55, [_Z16search_neighborsPdS_S_PiS0_ii_param_3];
	atom.global.add.u32 	%r42, [%rd7], 1;
	add.s32 	%r43, %r42, %r4;
	cvta.to.global.u64 	%rd48, %rd55;
	mul.wide.s32 	%rd49, %r43, 4;
	add.s64 	%rd50, %rd48, %rd49;
	add.s32 	%r44, %r49, 2;
	st.global.u32 	[%rd50], %r44;
$L__BB0_21:
	add.s32 	%r51, %r51, 4;
	add.s32 	%r50, %r50, -4;
	add.s32 	%r49, %r49, 4;
	setp.ne.s32 	%p17, %r51, 0;
	@%p17 bra 	$L__BB0_9;
$L__BB0_22:
	ret;

}


// ===== COMPILED SASS (sm_100) =====

	.target	sm_100

	.elftype	@"ET_EXEC"


//--------------------- .note.nv.tkinfo           --------------------------
	.section	.note.nv.tkinfo,"",@"SHT_NOTE"
	.sectionflags	@"SHF_NOTE_NV_TKINFO"
	.tkinfo
        /*0018*/ 	.word	0x00000002
        /*0030*/ 	.string	""
        /*0030*/ 	.string	"ptxas"
        /*0030*/ 	.string	"Cuda compilation tools, release 13.0, V13.0.88"
        /*0030*/ 	.string	"Build cuda_13.0.r13.0/compiler.36424714_0"
        /*0030*/ 	.string	"-arch sm_100 -m 64 "



//--------------------- .note.nv.cuinfo           --------------------------
	.section	.note.nv.cuinfo,"",@"SHT_NOTE"
	.sectionflags	@"SHF_NOTE_NV_CUINFO"
        /*0018*/ 	.short	0x0002
        /*001a*/ 	.short	0x0064
        /*001c*/ 	.short	0x0082
	.zero		2


//--------------------- .nv.info                  --------------------------
	.section	.nv.info,"",@"SHT_CUDA_INFO"
	.align	4


	//----- nvinfo : EIATTR_REGCOUNT
	.align		4
        /*0000*/ 	.byte	0x04, 0x2f
        /*0002*/ 	.short	(.L_1 - .L_0)
	.align		4
.L_0:
        /*0004*/ 	.word	index@(_Z16search_neighborsPdS_S_PiS0_ii)
        /*0008*/ 	.word	0x00000020


	//----- nvinfo : EIATTR_FRAME_SIZE
	.align		4
.L_1:
        /*000c*/ 	.byte	0x04, 0x11
        /*000e*/ 	.short	(.L_3 - .L_2)
	.align		4
.L_2:
        /*0010*/ 	.word	index@($__internal_0_$__cuda_sm20_dsqrt_rn_f64_mediumpath_v1)
        /*0014*/ 	.word	0x00000000


	//----- nvinfo : EIATTR_FRAME_SIZE
	.align		4
.L_3:
        /*0018*/ 	.byte	0x04, 0x11
        /*001a*/ 	.short	(.L_5 - .L_4)
	.align		4
.L_4:
        /*001c*/ 	.word	index@(_Z16search_neighborsPdS_S_PiS0_ii)
        /*0020*/ 	.word	0x00000000


	//----- nvinfo : EIATTR_MIN_STACK_SIZE
	.align		4
.L_5:
        /*0024*/ 	.byte	0x04, 0x12
        /*0026*/ 	.short	(.L_7 - .L_6)
	.align		4
.L_6:
        /*0028*/ 	.word	index@(_Z16search_neighborsPdS_S_PiS0_ii)
        /*002c*/ 	.word	0x00000000
.L_7:


//--------------------- .nv.compat                --------------------------
	.section	.nv.compat,"",@"SHT_CUDA_COMPAT_INFO"
	.align	4
        /*0000*/ 	.byte	0x02, 0x09, 0x00, 0x00, 0x02, 0x02, 0x01, 0x00, 0x02, 0x05, 0x05, 0x00, 0x03, 0x07, 0x01, 0x01
        /*0010*/ 	.byte	0x02, 0x03, 0x00, 0x00, 0x02, 0x06, 0x01, 0x00, 0x04, 0x0b, 0x08, 0x00, 0x01, 0x00, 0x00, 0x00
        /*0020*/ 	.byte	0x00, 0x00, 0x00, 0x00


//--------------------- .nv.info._Z16search_neighborsPdS_S_PiS0_ii --------------------------
	.section	.nv.info._Z16search_neighborsPdS_S_PiS0_ii,"",@"SHT_CUDA_INFO"
	.sectionflags	@""
	.align	4


	//----- nvinfo : EIATTR_CUDA_API_VERSION
	.align		4
        /*0000*/ 	.byte	0x04, 0x37
        /*0002*/ 	.short	(.L_9 - .L_8)
.L_8:
        /*0004*/ 	.word	0x00000082


	//----- nvinfo : EIATTR_KPARAM_INFO
	.align		4
.L_9:
        /*0008*/ 	.byte	0x04, 0x17
        /*000a*/ 	.short	(.L_11 - .L_10)
.L_10:
        /*000c*/ 	.word	0x00000000
        /*0010*/ 	.short	0x0006
        /*0012*/ 	.short	0x002c
        /*0014*/ 	.byte	0x00, 0xf0, 0x11, 0x00


	//----- nvinfo : EIATTR_KPARAM_INFO
	.align		4
.L_11:
        /*0018*/ 	.byte	0x04, 0x17
        /*001a*/ 	.short	(.L_13 - .L_12)
.L_12:
        /*001c*/ 	.word	0x00000000
        /*0020*/ 	.short	0x0005
        /*0022*/ 	.short	0x0028
        /*0024*/ 	.byte	0x00, 0xf0, 0x11, 0x00


	//----- nvinfo : EIATTR_KPARAM_INFO
	.align		4
.L_13:
        /*0028*/ 	.byte	0x04, 0x17
        /*002a*/ 	.short	(.L_15 - .L_14)
.L_14:
        /*002c*/ 	.word	0x00000000
        /*0030*/ 	.short	0x0004
        /*0032*/ 	.short	0x0020
        /*0034*/ 	.byte	0x00, 0xf5, 0x21, 0x00


	//----- nvinfo : EIATTR_KPARAM_INFO
	.align		4
.L_15:
        /*0038*/ 	.byte	0x04, 0x17
        /*003a*/ 	.short	(.L_17 - .L_16)
.L_16:
        /*003c*/ 	.word	0x00000000
        /*0040*/ 	.short	0x0003
        /*0042*/ 	.short	0x0018
        /*0044*/ 	.byte	0x00, 0xf5, 0x21, 0x00


	//----- nvinfo : EIATTR_KPARAM_INFO
	.align		4
.L_17:
        /*0048*/ 	.byte	0x04, 0x17
        /*004a*/ 	.short	(.L_19 - .L_18)
.L_18:
        /*004c*/ 	.word	0x00000000
        /*0050*/ 	.short	0x0002
        /*0052*/ 	.short	0x0010
        /*0054*/ 	.byte	0x00, 0xf5, 0x21, 0x00


	//----- nvinfo : EIATTR_KPARAM_INFO
	.align		4
.L_19:
        /*0058*/ 	.byte	0x04, 0x17
        /*005a*/ 	.short	(.L_21 - .L_20)
.L_20:
        /*005c*/ 	.word	0x00000000
        /*0060*/ 	.short	0x0001
        /*0062*/ 	.short	0x0008
        /*0064*/ 	.byte	0x00, 0xf5, 0x21, 0x00


	//----- nvinfo : EIATTR_KPARAM_INFO
	.align		4
.L_21:
        /*0068*/ 	.byte	0x04, 0x17
        /*006a*/ 	.short	(.L_23 - .L_22)
.L_22:
        /*006c*/ 	.word	0x00000000
        /*0070*/ 	.short	0x0000
        /*0072*/ 	.short	0x0000
        /*0074*/ 	.byte	0x00, 0xf5, 0x21, 0x00


	//----- nvinfo : EIATTR_SPARSE_MMA_MASK
	.align		4
.L_23:
        /*0078*/ 	.byte	0x03, 0x50
        /*007a*/ 	.short	0x0000


	//----- nvinfo : EIATTR_MAXREG_COUNT
	.align		4
        /*007c*/ 	.byte	0x03, 0x1b
        /*007e*/ 	.short	0x00ff


	//----- nvinfo : EIATTR_MERCURY_ISA_VERSION
	.align		4
        /*0080*/ 	.byte	0x03, 0x5f
        /*0082*/ 	.short	0x0101


	//----- nvinfo : EIATTR_VRC_CTA_INIT_COUNT
	.align		4
        /*0084*/ 	.byte	0x02, 0x4a
	.zero		1
	.zero		1


	//----- nvinfo : EIATTR_EXIT_INSTR_OFFSETS
	.align		4
        /*0088*/ 	.byte	0x04, 0x1c
        /*008a*/ 	.short	(.L_25 - .L_24)


	//   ....[0]....
.L_24:
        /*008c*/ 	.word	0x00000090


	//   ....[1]....
        /*0090*/ 	.word	0x00000590


	//   ....[2]....
        /*0094*/ 	.word	0x00001400


	//----- nvinfo : EIATTR_CRS_STACK_SIZE
	.align		4
.L_25:
        /*0098*/ 	.byte	0x04, 0x1e
        /*009a*/ 	.short	(.L_27 - .L_26)
.L_26:
        /*009c*/ 	.word	0x00000000


	//----- nvinfo : EIATTR_CBANK_PARAM_SIZE
	.align		4
.L_27:
        /*00a0*/ 	.byte	0x03, 0x19
        /*00a2*/ 	.short	0x0030


	//----- nvinfo : EIATTR_PARAM_CBANK
	.align		4
        /*00a4*/ 	.byte	0x04, 0x0a
        /*00a6*/ 	.short	(.L_29 - .L_28)
	.align		4
.L_28:
        /*00a8*/ 	.word	index@(.nv.constant0._Z16search_neighborsPdS_S_PiS0_ii)
        /*00ac*/ 	.short	0x0380
        /*00ae*/ 	.short	0x0030


	//----- nvinfo : EIATTR_SW_WAR
	.align		4
.L_29:
        /*00b0*/ 	.byte	0x04, 0x36
        /*00b2*/ 	.short	(.L_31 - .L_30)
.L_30:
        /*00b4*/ 	.word	0x00000008
.L_31:


//--------------------- .nv.callgraph             --------------------------
	.section	.nv.callgraph,"",@"SHT_CUDA_CALLGRAPH"
	.align	4
	.sectionentsize	8
	.align		4
        /*0000*/ 	.word	0x00000000
	.align		4
        /*0004*/ 	.word	0xffffffff
	.align		4
        /*0008*/ 	.word	0x00000000
	.align		4
        /*000c*/ 	.word	0xfffffffe
	.align		4
        /*0010*/ 	.word	0x00000000
	.align		4
        /*0014*/ 	.word	0xfffffffd
	.align		4
        /*0018*/ 	.word	0x00000000
	.align		4
        /*001c*/ 	.word	0xfffffffc


//--------------------- .text._Z16search_neighborsPdS_S_PiS0_ii --------------------------
	.section	.text._Z16search_neighborsPdS_S_PiS0_ii,"ax",@progbits
	.align	128
        .global         _Z16search_neighborsPdS_S_PiS0_ii
        .type           _Z16search_neighborsPdS_S_PiS0_ii,@function
        .size           _Z16search_neighborsPdS_S_PiS0_ii,(.L_x_28 - _Z16search_neighborsPdS_S_PiS0_ii)
        .other          _Z16search_neighborsPdS_S_PiS0_ii,@"STO_CUDA_ENTRY STV_DEFAULT"
_Z16search_neighborsPdS_S_PiS0_ii:
.text._Z16search_neighborsPdS_S_PiS0_ii:
[----:B------:R-:W-:Y:S01]  /*0000*/  LDC R1, c[0x0][0x37c] ;  /* 0x0000df00ff017b82 */ /* 0x000fe20000000800 */
[----:B------:R-:W0:Y:S07]  /*0010*/  S2R R7, SR_TID.X ;  /* 0x0000000000077919 */ /* 0x000e2e0000002100 */
[----:B------:R-:W1:Y:S01]  /*0020*/  S2UR UR4, SR_CTAID.X ;  /* 0x00000000000479c3 */ /* 0x000e620000002500 */
[----:B------:R-:W1:Y:S07]  /*0030*/  LDCU UR5, c[0x0][0x360] ;  /* 0x00006c00ff0577ac */ /* 0x000e6e0008000800 */
[----:B------:R-:W2:Y:S01]  /*0040*/  LDC.64 R2, c[0x0][0x3a8] ;  /* 0x0000ea00ff027b82 */ /* 0x000ea20000000a00 */
[----:B-1----:R-:W-:-:S06]  /*0050*/  UIMAD UR4, UR4, UR5, URZ ;  /* 0x00000005040472a4 */ /* 0x002fcc000f8e02ff */
[----:B0-----:R-:W-:Y:S02]  /*0060*/  IADD3 R0, PT, PT, R7, UR4, RZ ;  /* 0x0000000407007c10 */ /* 0x001fe4000fffe0ff */
[----:B--2---:R-:W-:-:S04]  /*0070*/  ISETP.GE.AND P0, PT, R2, R3, PT ;  /* 0x000000030200720c */ /* 0x004fc80003f06270 */
[----:B------:R-:W-:-:S13]  /*0080*/  ISETP.GT.OR P0, PT, R0, 0xf423f, P0 ;  /* 0x000f423f0000780c */ /* 0x000fda0000704670 */
[----:B------:R-:W-:Y:S05]  /*0090*/  @P0 EXIT ;  /* 0x000000000000094d */ /* 0x000fea0003800000 */
[----:B------:R-:W0:Y:S01]  /*00a0*/  LDC.64 R16, c[0x0][0x380] ;  /* 0x0000e000ff107b82 */ /* 0x000e220000000a00 */
[----:B------:R-:W1:Y:S01]  /*00b0*/  LDCU UR5, c[0x0][0x3a8] ;  /* 0x00007500ff0577ac */ /* 0x000e620008000800 */
[----:B------:R-:W-:Y:S01]  /*00c0*/  IADD3 R3, PT, PT, -R2, R3, RZ ;  /* 0x0000000302037210 */ /* 0x000fe20007ffe1ff */
[----:B------:R-:W2:Y:S03]  /*00d0*/  LDCU.64 UR6, c[0x0][0x358] ;  /* 0x00006b00ff0677ac */ /* 0x000ea60008000a00 */
[----:B------:R-:W-:Y:S02]  /*00e0*/  LOP3.LUT P0, R3, R3, 0x3, RZ, 0xc0, !PT ;  /* 0x0000000303037812 */ /* 0x000fe4000780c0ff */
[----:B------:R-:W3:Y:S08]  /*00f0*/  LDC.64 R14, c[0x0][0x388] ;  /* 0x0000e200ff0e7b82 */ /* 0x000ef00000000a00 */
[----:B------:R-:W4:Y:S01]  /*0100*/  LDC.64 R12, c[0x0][0x390] ;  /* 0x0000e400ff0c7b82 */ /* 0x000f220000000a00 */
[----:B-1----:R-:W-:-:S07]  /*0110*/  IMAD.U32 R6, RZ, RZ, UR5 ;  /* 0x00000005ff067e24 */ /* 0x002fce000f8e00ff */
[----:B------:R-:W1:Y:S01]  /*0120*/  LDC.64 R10, c[0x0][0x3a0] ;  /* 0x0000e800ff0a7b82 */ /* 0x000e620000000a00 */
[----:B0-----:R-:W-:-:S04]  /*0130*/  IMAD.WIDE R16, R0, 0x8, R16 ;  /* 0x0000000800107825 */ /* 0x001fc800078e0210 */
[----:B---3--:R-:W-:-:S04]  /*0140*/  IMAD.WIDE R14, R0, 0x8, R14 ;  /* 0x00000008000e7825 */ /* 0x008fc800078e020e */
[----:B----4-:R-:W-:-:S04]  /*0150*/  IMAD.WIDE R12, R0, 0x8, R12 ;  /* 0x00000008000c7825 */ /* 0x010fc800078e020c */
[----:B-1----:R-:W-:Y:S01]  /*0160*/  IMAD.WIDE R10, R0, 0x4, R10 ;  /* 0x00000004000a7825 */ /* 0x002fe200078e020a */
[----:B--2---:R-:W-:Y:S06]  /*0170*/  @!P0 BRA `(.L_x_0) ;  /* 0x0000000000f88947 */ /* 0x004fec0003800000 */
[----:B------:R-:W0:Y:S01]  /*0180*/  LDC.64 R8, c[0x0][0x390] ;  /* 0x0000e400ff087b82 */ /* 0x000e220000000a00 */
[----:B------:R-:W-:Y:S01]  /*0190*/  IADD3 R7, PT, PT, R2, -UR4, -R7 ;  /* 0x8000000402077c10 */ /* 0x000fe2000fffe807 */
[----:B------:R-:W-:Y:S01]  /*01a0*/  IMAD.U32 R6, RZ, RZ, UR5 ;  /* 0x00000005ff067e24 */ /* 0x000fe2000f8e00ff */
[----:B------:R-:W-:-:S07]  /*01b0*/  IADD3 R3, PT, PT, -R3, RZ, RZ ;  /* 0x000000ff03037210 */ /* 0x000fce0007ffe1ff */
.L_x_5:
[----:B------:R-:W-:Y:S01]  /*01c0*/  ISETP.NE.AND P1, PT, R7, RZ, PT ;  /* 0x000000ff0700720c */ /* 0x000fe20003f25270 */
[----:B------:R-:W-:Y:S01]  /*01d0*/  BSSY.RECONVERGENT B0, `(.L_x_1) ;  /* 0x0000035000007945 */ /* 0x000fe20003800200 */
[----:B------:R-:W-:-:S04]  /*01e0*/  IADD3 R3, PT, PT, R3, 0x1, RZ ;  /* 0x0000000103037810 */ /* 0x000fc80007ffe0ff */
[----:B------:R-:W-:-:S07]  /*01f0*/  ISETP.NE.AND P0, PT, R3, RZ, PT ;  /* 0x000000ff0300720c */ /* 0x000fce0003f05270 */
[----:B------:R-:W-:Y:S06]  /*0200*/  @!P1 BRA `(.L_x_2) ;  /* 0x0000000000c49947 */ /* 0x000fec0003800000 */
[----:B------:R-:W1:Y:S01]  /*0210*/  LDC.64 R18, c[0x0][0x388] ;  /* 0x0000e200ff127b82 */ /* 0x000e620000000a00 */
[----:B------:R-:W2:Y:S07]  /*0220*/  LDG.E.64 R4, desc[UR6][R14.64] ;  /* 0x000000060e047981 */ /* 0x000eae000c1e1b00 */
[----:B------:R-:W3:Y:S01]  /*0230*/  LDC.64 R28, c[0x0][0x380] ;  /* 0x0000e000ff1c7b82 */ /* 0x000ee20000000a00 */
[----:B------:R-:W4:Y:S01]  /*0240*/  LDG.E.64 R26, desc[UR6][R16.64] ;  /* 0x00000006101a7981 */ /* 0x000f22000c1e1b00 */
[----:B0-----:R-:W-:-:S03]  /*0250*/  IMAD.WIDE R22, R6, 0x8, R8 ;  /* 0x0000000806167825 */ /* 0x001fc600078e0208 */
[----:B------:R-:W5:Y:S04]  /*0260*/  LDG.E.64 R24, desc[UR6][R12.64] ;  /* 0x000000060c187981 */ /* 0x000f68000c1e1b00 */
[----:B------:R-:W5:Y:S01]  /*0270*/  LDG.E.64 R22, desc[UR6][R22.64] ;  /* 0x0000000616167981 */ /* 0x000f62000c1e1b00 */
[----:B-1----:R-:W-:-:S06]  /*0280*/  IMAD.WIDE R18, R6, 0x8, R18 ;  /* 0x0000000806127825 */ /* 0x002fcc00078e0212 */
[----:B------:R-:W2:Y:S01]  /*0290*/  LDG.E.64 R18, desc[UR6][R18.64] ;  /* 0x0000000612127981 */ /* 0x000ea2000c1e1b00 */
[----:B---3--:R-:W-:-:S05]  /*02a0*/  IMAD.WIDE R28, R6, 0x8, R28 ;  /* 0x00000008061c7825 */ /* 0x008fca00078e021c */
[----:B------:R-:W4:Y:S01]  /*02b0*/  LDG.E.64 R20, desc[UR6][R28.64] ;  /* 0x000000061c147981 */ /* 0x000f22000c1e1b00 */
[----:B------:R-:W-:Y:S01]  /*02c0*/  BSSY.RECONVERGENT B1, `(.L_x_3) ;  /* 0x000001b000017945 */ /* 0x000fe20003800200 */
[----:B--2---:R-:W-:Y:S02]  /*02d0*/  DADD R4, R4, -R18 ;  /* 0x0000000004047229 */ /* 0x004fe40000000812 */
[----:B----4-:R-:W-:-:S06]  /*02e0*/  DADD R20, R26, -R20 ;  /* 0x000000001a147229 */ /* 0x010fcc0000000814 */
[----:B------:R-:W-:Y:S02]  /*02f0*/  DMUL R4, R4, R4 ;  /* 0x0000000404047228 */ /* 0x000fe40000000000 */
[----:B-----5:R-:W-:-:S06]  /*0300*/  DADD R24, R24, -R22 ;  /* 0x0000000018187229 */ /* 0x020fcc0000000816 */
[----:B------:R-:W-:-:S08]  /*0310*/  DFMA R4, R20, R20, R4 ;  /* 0x000000141404722b */ /* 0x000fd00000000004 */
[----:B------:R-:W-:-:S06]  /*0320*/  DFMA R24, R24, R24, R4 ;  /* 0x000000181818722b */ /* 0x000fcc0000000004 */
[----:B------:R-:W0:Y:S04]  /*0330*/  MUFU.RSQ64H R19, R25 ;  /* 0x0000001900137308 */ /* 0x000e280000001c00 */
[----:B------:R-:W-:Y:S01]  /*0340*/  VIADD R18, R25, 0xfcb00000 ;  /* 0xfcb0000019127836 */ /* 0x000fe20000000000 */
[----:B------:R-:W-:Y:S01]  /*0350*/  MOV R26, 0x0 ;  /* 0x00000000001a7802 */ /* 0x000fe20000000f00 */
[----:B------:R-:W-:-:S04]  /*0360*/  IMAD.MOV.U32 R27, RZ, RZ, 0x3fd80000 ;  /* 0x3fd80000ff1b7424 */ /* 0x000fc800078e00ff */
[----:B0-----:R-:W-:-:S08]  /*0370*/  DMUL R4, R18, R18 ;  /* 0x0000001212047228 */ /* 0x001fd00000000000 */
[----:B------:R-:W-:-:S08]  /*0380*/  DFMA R4, R24, -R4, 1 ;  /* 0x3ff000001804742b */ /* 0x000fd00000000804 */
[----:B------:R-:W-:Y:S02]  /*0390*/  DFMA R26, R4, R26, 0.5 ;  /* 0x3fe00000041a742b */ /* 0x000fe4000000001a */
[----:B------:R-:W-:-:S08]  /*03a0*/  DMUL R4, R18, R4 ;  /* 0x0000000412047228 */ /* 0x000fd00000000000 */
[----:B------:R-:W-:Y:S01]  /*03b0*/  DFMA R26, R26, R4, R18 ;  /* 0x000000041a1a722b */ /* 0x000fe20000000012 */
[----:B------:R-:W-:-:S07]  /*03c0*/  ISETP.GE.U32.AND P1, PT, R18, 0x7ca00000, PT ;  /* 0x7ca000001200780c */ /* 0x000fce0003f26070 */
[----:B------:R-:W-:Y:S02]  /*03d0*/  DMUL R4, R24, R26 ;  /* 0x0000001a18047228 */ /* 0x000fe40000000000 */
[----:B------:R-:W-:Y:S01]  /*03e0*/  IADD3 R23, PT, PT, R27, -0x100000, RZ ;  /* 0xfff000001b177810 */ /* 0x000fe20007ffe0ff */
[----:B------:R-:W-:-:S05]  /*03f0*/  IMAD.MOV.U32 R22, RZ, RZ, R26 ;  /* 0x000000ffff167224 */ /* 0x000fca00078e001a */
[----:B------:R-:W-:-:S08]  /*0400*/  DFMA R20, R4, -R4, R24 ;  /* 0x800000040414722b */ /* 0x000fd00000000018 */
[----:B------:R-:W-:Y:S01]  /*0410*/  DFMA R28, R20, R22, R4 ;  /* 0x00000016141c722b */ /* 0x000fe20000000004 */
[----:B------:R-:W-:Y:S10]  /*0420*/  @!P1 BRA `(.L_x_4) ;  /* 0x0000000000109947 */ /* 0x000ff40003800000 */
[----:B------:R-:W-:Y:S01]  /*0430*/  MOV R22, R26 ;  /* 0x0000001a00167202 */ /* 0x000fe20000000f00 */
[----:B------:R-:W-:Y:S01]  /*0440*/  IMAD.MOV.U32 R19, RZ, RZ, R25 ;  /* 0x000000ffff137224 */ /* 0x000fe200078e0019 */
[----:B------:R-:W-:-:S07]  /*0450*/  MOV R2, 0x470 ;  /* 0x0000047000027802 */ /* 0x000fce0000000f00 */
[----:B------:R-:W-:Y:S05]  /*0460*/  CALL.REL.NOINC `($__internal_0_$__cuda_sm20_dsqrt_rn_f64_mediumpath_v1) ;  /* 0x0000000c00e87944 */ /* 0x000fea0003c00000 */
.L_x_4:
[----:B------:R-:W-:Y:S05]  /*0470*/  BSYNC.RECONVERGENT B1 ;  /* 0x0000000000017941 */ /* 0x000fea0003800200 */
.L_x_3:
[----:B------:R-:W-:Y:S01]  /*0480*/  UMOV UR8, 0x47ae147b ;  /* 0x47ae147b00087882 */ /* 0x000fe20000000000 */
[----:B------:R-:W-:Y:S02]  /*0490*/  UMOV UR9, 0x3f947ae1 ;  /* 0x3f947ae100097882 */ /* 0x000fe40000000000 */
[----:B------:R-:W-:-:S14]  /*04a0*/  DSETP.GTU.AND P1, PT, R28, UR8, PT ;  /* 0x000000081c007e2a */ /* 0x000fdc000bf2c000 */
[----:B------:R-:W-:Y:S05]  /*04b0*/  @P1 BRA `(.L_x_2) ;  /* 0x0000000000181947 */ /* 0x000fea0003800000 */
[----:B------:R-:W-:Y:S01]  /*04c0*/  MOV R21, 0x1 ;  /* 0x0000000100157802 */ /* 0x000fe20000000f00 */
[----:B------:R-:W0:Y:S04]  /*04d0*/  LDC.64 R4, c[0x0][0x398] ;  /* 0x0000e600ff047b82 */ /* 0x000e280000000a00 */
[----:B------:R-:W2:Y:S02]  /*04e0*/  ATOMG.E.ADD.STRONG.GPU PT, R19, desc[UR6][R10.64], R21 ;  /* 0x800000150a1379a8 */ /* 0x000ea400081ef106 */
[----:B--2---:R-:W-:-:S04]  /*04f0*/  IMAD R19, R0, 0x64, R19 ;  /* 0x0000006400137824 */ /* 0x004fc800078e0213 */
[----:B0-----:R-:W-:-:S05]  /*0500*/  IMAD.WIDE R4, R19, 0x4, R4 ;  /* 0x0000000413047825 */ /* 0x001fca00078e0204 */
[----:B------:R1:W-:Y:S02]  /*0510*/  STG.E desc[UR6][R4.64], R6 ;  /* 0x0000000604007986 */ /* 0x0003e4000c101906 */
.L_x_2:
[----:B------:R-:W-:Y:S05]  /*0520*/  BSYNC.RECONVERGENT B0 ;  /* 0x0000000000007941 */ /* 0x000fea0003800200 */
.L_x_1:
[----:B-1----:R-:W-:Y:S01]  /*0530*/  VIADD R6, R6, 0x1 ;  /* 0x0000000106067836 */ /* 0x002fe20000000000 */
[----:B------:R-:W-:Y:S01]  /*0540*/  IADD3 R7, PT, PT, R7, 0x1, RZ ;  /* 0x0000000107077810 */ /* 0x000fe20007ffe0ff */
[----:B------:R-:W-:Y:S06]  /*0550*/  @P0 BRA `(.L_x_5) ;  /* 0xfffffffc00180947 */ /* 0x000fec000383ffff */
.L_x_0:
[----:B------:R-:W1:Y:S02]  /*0560*/  LDC.64 R2, c[0x0][0x3a8] ;  /* 0x0000ea00ff027b82 */ /* 0x000e640000000a00 */
[----:B-1----:R-:W-:-:S05]  /*0570*/  IMAD.IADD R2, R2, 0x1, -R3 ;  /* 0x0000000102027824 */ /* 0x002fca00078e0a03 */
[----:B------:R-:W-:-:S13]  /*0580*/  ISETP.GT.U32.AND P0, PT, R2, -0x4, PT ;  /* 0xfffffffc0200780c */ /* 0x000fda0003f04070 */
[----:B------:R-:W-:Y:S05]  /*0590*/  @P0 EXIT ;  /* 0x000000000000094d */ /* 0x000fea0003800000 */
[----:B------:R-:W-:Y:S02]  /*05a0*/  LOP3.LUT R7, RZ, R6, RZ, 0x33, !PT ;  /* 0x00000006ff077212 */ /* 0x000fe400078e33ff */
[C---:B------:R-:W-:Y:S01]  /*05b0*/  IADD3 R3, PT, PT, R6.reuse, -R3, RZ ;  /* 0x8000000306037210 */ /* 0x040fe20007ffe0ff */
[----:B------:R-:W-:Y:S01]  /*05c0*/  VIADD R6, R6, 0x1 ;  /* 0x0000000106067836 */ /* 0x000fe20000000000 */
[----:B------:R-:W-:-:S07]  /*05d0*/  IADD3 R7, PT, PT, R0, R7, RZ ;  /* 0x0000000700077210 */ /* 0x000fce0007ffe0ff */
.L_x_22:
[----:B------:R-:W-:Y:S01]  /*05e0*/  ISETP.NE.AND P1, PT, R7, -0x1, PT ;  /* 0xffffffff0700780c */ /* 0x000fe20003f25270 */
[----:B------:R-:W-:Y:S01]  /*05f0*/  VIADD R3, R3, 0x4 ;  /* 0x0000000403037836 */ /* 0x000fe20000000000 */
[----:B------:R-:W-:Y:S01]  /*0600*/  BSSY.RECONVERGENT B0, `(.L_x_6) ;  /* 0x0000036000007945 */ /* 0x000fe20003800200 */
[----:B0-----:R-:W-:-:S03]  /*0610*/  IADD3 R8, PT, PT, R6, -0x1, RZ ;  /* 0xffffffff06087810 */ /* 0x001fc60007ffe0ff */
[----:B------:R-:W-:-:S07]  /*0620*/  ISETP.NE.AND P0, PT, R3, RZ, PT ;  /* 0x000000ff0300720c */ /* 0x000fce0003f05270 */
[----:B--23--:R-:W-:Y:S06]  /*0630*/  @!P1 BRA `(.L_x_7) ;  /* 0x0000000000c89947 */ /* 0x00cfec0003800000 */
[----:B------:R-:W0:Y:S01]  /*0640*/  LDC.64 R18, c[0x0][0x388] ;  /* 0x0000e200ff127b82 */ /* 0x000e220000000a00 */
[----:B------:R-:W2:Y:S04]  /*0650*/  LDG.E.64 R4, desc[UR6][R14.64] ;  /* 0x000000060e047981 */ /* 0x000ea8000c1e1b00 */
[----:B------:R-:W3:Y:S03]  /*0660*/  LDG.E.64 R26, desc[UR6][R16.64] ;  /* 0x00000006101a7981 */ /* 0x000ee6000c1e1b00 */
[----:B------:R-:W1:Y:S01]  /*0670*/  LDC.64 R20, c[0x0][0x380] ;  /* 0x0000e000ff147b82 */ /* 0x000e620000000a00 */
[----:B------:R-:W4:Y:S07]  /*0680*/  LDG.E.64 R24, desc[UR6][R12.64] ;  /* 0x000000060c187981 */ /* 0x000f2e000c1e1b00 */
[----:B------:R-:W5:Y:S01]  /*0690*/  LDC.64 R22, c[0x0][0x390] ;  /* 0x0000e400ff167b82 */ /* 0x000f620000000a00 */
[----:B0-----:R-:W-:-:S06]  /*06a0*/  IMAD.WIDE R18, R8, 0x8, R18 ;  /* 0x0000000808127825 */ /* 0x001fcc00078e0212 */
[----:B------:R-:W2:Y:S01]  /*06b0*/  LDG.E.64 R18, desc[UR6][R18.64] ;  /* 0x0000000612127981 */ /* 0x000ea2000c1e1b00 */
[----:B-1----:R-:W-:-:S05]  /*06c0*/  IMAD.WIDE R28, R8, 0x8, R20 ;  /* 0x00000008081c7825 */ /* 0x002fca00078e0214 */
[----:B------:R-:W3:Y:S01]  /*06d0*/  LDG.E.64 R20, desc[UR6][R28.64] ;  /* 0x000000061c147981 */ /* 0x000ee2000c1e1b00 */
[----:B-----5:R-:W-:-:S06]  /*06e0*/  IMAD.WIDE R22, R8, 0x8, R22 ;  /* 0x0000000808167825 */ /* 0x020fcc00078e0216 */
[----:B------:R-:W4:Y:S01]  /*06f0*/  LDG.E.64 R22, desc[UR6][R22.64] ;  /* 0x0000000616167981 */ /* 0x000f22000c1e1b00 */
[----:B------:R-:W-:Y:S01]  /*0700*/  BSSY.RECONVERGENT B1, `(.L_x_8) ;  /* 0x000001b000017945 */ /* 0x000fe20003800200 */
[----:B--2---:R-:W-:Y:S02]  /*0710*/  DADD R4, R4, -R18 ;  /* 0x0000000004047229 */ /* 0x004fe40000000812 */
[----:B---3--:R-:W-:-:S06]  /*0720*/  DADD R20, R26, -R20 ;  /* 0x000000001a147229 */ /* 0x008fcc0000000814 */
[----:B------:R-:W-:Y:S02]  /*0730*/  DMUL R4, R4, R4 ;  /* 0x0000000404047228 */ /* 0x000fe40000000000 */
[----:B----4-:R-:W-:-:S06]  /*0740*/  DADD R24, R24, -R22 ;  /* 0x0000000018187229 */ /* 0x010fcc0000000816 */
        /* <DEDUP_REMOVED lines=22> */
.L_x_9:
[----:B------:R-:W-:Y:S05]  /*08b0*/  BSYNC.RECONVERGENT B1 ;  /* 0x0000000000017941 */ /* 0x000fea0003800200 */
.L_x_8:
        /* <DEDUP_REMOVED lines=10> */
.L_x_7:
[----:B------:R-:W-:Y:S05]  /*0960*/  BSYNC.RECONVERGENT B0 ;  /* 0x0000000000007941 */ /* 0x000fea0003800200 */
.L_x_6:
[----:B------:R-:W-:Y:S01]  /*0970*/  ISETP.NE.AND P1, PT, R7, RZ, PT ;  /* 0x000000ff0700720c */ /* 0x000fe20003f25270 */
[----:B------:R-:W-:-:S12]  /*0980*/  BSSY.RECONVERGENT B0, `(.L_x_10) ;  /* 0x0000034000007945 */ /* 0x000fd80003800200 */
[----:B------:R-:W-:Y:S05]  /*0990*/  @!P1 BRA `(.L_x_11) ;  /* 0x0000000000c89947 */ /* 0x000fea0003800000 */
[----:B0-----:R-:W0:Y:S01]  /*09a0*/  LDC.64 R4, c[0x0][0x388] ;  /* 0x0000e200ff047b82 */ /* 0x001e220000000a00 */
[----:B------:R-:W2:Y:S04]  /*09b0*/  LDG.E.64 R26, desc[UR6][R16.64] ;  /* 0x00000006101a7981 */ /* 0x000ea8000c1e1b00 */
[----:B------:R-:W3:Y:S03]  /*09c0*/  LDG.E.64 R24, desc[UR6][R12.64] ;  /* 0x000000060c187981 */ /* 0x000ee6000c1e1b00 */
[----:B------:R-:W1:Y:S08]  /*09d0*/  LDC.64 R20, c[0x0][0x380] ;  /* 0x0000e000ff147b82 */ /* 0x000e700000000a00 */
[----:B------:R-:W4:Y:S01]  /*09e0*/  LDC.64 R22, c[0x0][0x390] ;  /* 0x0000e400ff167b82 */ /* 0x000f220000000a00 */
[----:B0-----:R-:W-:-:S02]  /*09f0*/  IMAD.WIDE R18, R8, 0x8, R4 ;  /* 0x0000000808127825 */ /* 0x001fc400078e0204 */
[----:B------:R-:W5:Y:S04]  /*0a00*/  LDG.E.64 R4, desc[UR6][R14.64] ;  /* 0x000000060e047981 */ /* 0x000f68000c1e1b00 */
[----:B------:R-:W5:Y:S01]  /*0a10*/  LDG.E.64 R18, desc[UR6][R18.64+0x8] ;  /* 0x0000080612127981 */ /* 0x000f62000c1e1b00 */
[----:B-1----:R-:W-:-:S05]  /*0a20*/  IMAD.WIDE R28, R8, 0x8, R20 ;  /* 0x00000008081c7825 */ /* 0x002fca00078e0214 */
[----:B------:R-:W2:Y:S01]  /*0a30*/  LDG.E.64 R20, desc[UR6][R28.64+0x8] ;  /* 0x000008061c147981 */ /* 0x000ea2000c1e1b00 */
[----:B----4-:R-:W-:-:S06]  /*0a40*/  IMAD.WIDE R22, R8, 0x8, R22 ;  /* 0x0000000808167825 */ /* 0x010fcc00078e0216 */
[----:B------:R-:W3:Y:S01]  /*0a50*/  LDG.E.64 R22, desc[UR6][R22.64+0x8] ;  /* 0x0000080616167981 */ /* 0x000ee2000c1e1b00 */
[----:B------:R-:W-:Y:S01]  /*0a60*/  BSSY.RECONVERGENT B1, `(.L_x_12) ;  /* 0x000001b000017945 */ /* 0x000fe20003800200 */
[----:B-----5:R-:W-:Y:S02]  /*0a70*/  DADD R4, R4, -R18 ;  /* 0x0000000004047229 */ /* 0x020fe40000000812 */
[----:B--2---:R-:W-:-:S06]  /*0a80*/  DADD R20, R26, -R20 ;  /* 0x000000001a147229 */ /* 0x004fcc0000000814 */
[----:B------:R-:W-:Y:S02]  /*0a90*/  DMUL R4, R4, R4 ;  /* 0x0000000404047228 */ /* 0x000fe40000000000 */
[----:B---3--:R-:W-:-:S06]  /*0aa0*/  DADD R24, R24, -R22 ;  /* 0x0000000018187229 */ /* 0x008fcc0000000816 */
        /* <DEDUP_REMOVED lines=22> */
.L_x_13:
[----:B------:R-:W-:Y:S05]  /*0c10*/  BSYNC.RECONVERGENT B1 ;  /* 0x0000000000017941 */ /* 0x000fea0003800200 */
.L_x_12:
        /* <DEDUP_REMOVED lines=10> */
.L_x_11:
[----:B------:R-:W-:Y:S05]  /*0cc0*/  BSYNC.RECONVERGENT B0 ;  /* 0x0000000000007941 */ /* 0x000fea0003800200 */
.L_x_10:
[----:B------:R-:W-:Y:S01]  /*0cd0*/  ISETP.NE.AND P1, PT, R7, 0x1, PT ;  /* 0x000000010700780c */ /* 0x000fe20003f25270 */
[----:B------:R-:W-:-:S12]  /*0ce0*/  BSSY.RECONVERGENT B0, `(.L_x_14) ;  /* 0x0000035000007945 */ /* 0x000fd80003800200 */
[----:B------:R-:W-:Y:S05]  /*0cf0*/  @!P1 BRA `(.L_x_15) ;  /* 0x0000000000cc9947 */ /* 0x000fea0003800000 */
[----:B01----:R-:W0:Y:S01]  /*0d00*/  LDC.64 R4, c[0x0][0x388] ;  /* 0x0000e200ff047b82 */ /* 0x003e220000000a00 */
        /* <DEDUP_REMOVED lines=38> */
.L_x_17:
[----:B------:R-:W-:Y:S05]  /*0f70*/  BSYNC.RECONVERGENT B1 ;  /* 0x0000000000017941 */ /* 0x000fea0003800200 */
.L_x_16:
[----:B------:R-:W-:Y:S01]  /*0f80*/  UMOV UR4, 0x47ae147b ;  /* 0x47ae147b00047882 */ /* 0x000fe20000000000 */
[----:B------:R-:W-:Y:S02]  /*0f90*/  UMOV UR5, 0x3f947ae1 ;  /* 0x3f947ae100057882 */ /* 0x000fe40000000000 */
[----:B------:R-:W-:-:S14]  /*0fa0*/  DSETP.GTU.AND P1, PT, R28, UR4, PT ;  /* 0x000000041c007e2a */ /* 0x000fdc000bf2c000 */
[----:B------:R-:W-:Y:S05]  /*0fb0*/  @P1 BRA `(.L_x_15) ;  /* 0x00000000001c1947 */ /* 0x000fea0003800000 */
[----:B------:R-:W-:Y:S01]  /*0fc0*/  MOV R21, 0x1 ;  /* 0x0000000100157802 */ /* 0x000fe20000000f00 */
[----:B------:R-:W0:Y:S04]  /*0fd0*/  LDC.64 R4, c[0x0][0x398] ;  /* 0x0000e600ff047b82 */ /* 0x000e280000000a00 */
[----:B------:R-:W2:Y:S01]  /*0fe0*/  ATOMG.E.ADD.STRONG.GPU PT, R9, desc[UR6][R10.64], R21 ;  /* 0x800000150a0979a8 */ /* 0x000ea200081ef106 */
[----:B------:R-:W-:Y:S02]  /*0ff0*/  VIADD R19, R6, 0x1 ;  /* 0x0000000106137836 */ /* 0x000fe40000000000 */
[----:B--2---:R-:W-:-:S04]  /*1000*/  IMAD R9, R0, 0x64, R9 ;  /* 0x0000006400097824 */ /* 0x004fc800078e0209 */
[----:B0-----:R-:W-:-:S05]  /*1010*/  IMAD.WIDE R4, R9, 0x4, R4 ;  /* 0x0000000409047825 */ /* 0x001fca00078e0204 */
[----:B------:R2:W-:Y:S02]  /*1020*/  STG.E desc[UR6][R4.64], R19 ;  /* 0x0000001304007986 */ /* 0x0005e4000c101906 */
.L_x_15:
[----:B------:R-:W-:Y:S05]  /*1030*/  BSYNC.RECONVERGENT B0 ;  /* 0x0000000000007941 */ /* 0x000fea0003800200 */
.L_x_14:
[----:B------:R-:W-:Y:S01]  /*1040*/  ISETP.NE.AND P1, PT, R7, 0x2, PT ;  /* 0x000000020700780c */ /* 0x000fe20003f25270 */
[----:B------:R-:W-:-:S12]  /*1050*/  BSSY.RECONVERGENT B0, `(.L_x_18) ;  /* 0x0000037000007945 */ /* 0x000fd80003800200 */
[----:B------:R-:W-:Y:S05]  /*1060*/  @!P1 BRA `(.L_x_19) ;  /* 0x0000000000d49947 */ /* 0x000fea0003800000 */
[----:B--2---:R-:W2:Y:S01]  /*1070*/  LDC.64 R18, c[0x0][0x388] ;  /* 0x0000e200ff127b82 */ /* 0x004ea20000000a00 */
[----:B------:R-:W3:Y:S07]  /*1080*/  LDG.E.64 R20, desc[UR6][R14.64] ;  /* 0x000000060e147981 */ /* 0x000eee000c1e1b00 */
[----:B01----:R-:W0:Y:S08]  /*1090*/  LDC.64 R4, c[0x0][0x380] ;  /* 0x0000e000ff047b82 */ /* 0x003e300000000a00 */
[----:B------:R-:W1:Y:S01]  /*10a0*/  LDC.64 R24, c[0x0][0x390] ;  /* 0x0000e400ff187b82 */ /* 0x000e620000000a00 */
[----:B--2---:R-:W-:-:S02]  /*10b0*/  IMAD.WIDE R22, R8, 0x8, R18 ;  /* 0x0000000808167825 */ /* 0x004fc400078e0212 */
[----:B------:R-:W2:Y:S04]  /*10c0*/  LDG.E.64 R18, desc[UR6][R16.64] ;  /* 0x0000000610127981 */ /* 0x000ea8000c1e1b00 */
[----:B------:R-:W3:Y:S01]  /*10d0*/  LDG.E.64 R22, desc[UR6][R22.64+0x18] ;  /* 0x0000180616167981 */ /* 0x000ee2000c1e1b00 */
[----:B0-----:R-:W-:-:S05]  /*10e0*/  IMAD.WIDE R26, R8, 0x8, R4 ;  /* 0x00000008081a7825 */ /* 0x001fca00078e0204 */
[----:B------:R-:W2:Y:S01]  /*10f0*/  LDG.E.64 R4, desc[UR6][R26.64+0x18] ;  /* 0x000018061a047981 */ /* 0x000ea2000c1e1b00 */
[----:B-1----:R-:W-:-:S03]  /*1100*/  IMAD.WIDE R8, R8, 0x8, R24 ;  /* 0x0000000808087825 */ /* 0x002fc600078e0218 */
[----:B------:R-:W4:Y:S04]  /*1110*/  LDG.E.64 R24, desc[UR6][R12.64] ;  /* 0x000000060c187981 */ /* 0x000f28000c1e1b00 */
[----:B------:R-:W4:Y:S01]  /*1120*/  LDG.E.64 R8, desc[UR6][R8.64+0x18] ;  /* 0x0000180608087981 */ /* 0x000f22000c1e1b00 */
[----:B------:R-:W-:Y:S01]  /*1130*/  BSSY.RECONVERGENT B1, `(.L_x_20) ;  /* 0x000001d000017945 */ /* 0x000fe20003800200 */
[----:B---3--:R-:W-:Y:S02]  /*1140*/  DADD R20, R20, -R22 ;  /* 0x0000000014147229 */ /* 0x008fe40000000816 */
[----:B--2---:R-:W-:-:S06]  /*1150*/  DADD R4, R18, -R4 ;  /* 0x0000000012047229 */ /* 0x004fcc0000000804 */
[----:B------:R-:W-:Y:S02]  /*1160*/  DMUL R20, R20, R20 ;  /* 0x0000001414147228 */ /* 0x000fe40000000000 */
[----:B----4-:R-:W-:-:S06]  /*1170*/  DADD R24, R24, -R8 ;  /* 0x0000000018187229 */ /* 0x010fcc0000000808 */
[----:B------:R-:W-:-:S08]  /*1180*/  DFMA R20, R4, R4, R20 ;  /* 0x000000040414722b */ /* 0x000fd00000000014 */
[----:B------:R-:W-:-:S06]  /*1190*/  DFMA R24, R24, R24, R20 ;  /* 0x000000181818722b */ /* 0x000fcc0000000014 */
[----:B------:R-:W0:Y:S04]  /*11a0*/  MUFU.RSQ64H R19, R25 ;  /* 0x0000001900137308 */ /* 0x000e280000001c00 */
[----:B------:R-:W-:Y:S01]  /*11b0*/  IADD3 R18, PT, PT, R25, -0x3500000, RZ ;  /* 0xfcb0000019127810 */ /* 0x000fe20007ffe0ff */
[----:B------:R-:W-:Y:S01]  /*11c0*/  IMAD.MOV.U32 R8, RZ, RZ, 0x0 ;  /* 0x00000000ff087424 */ /* 0x000fe200078e00ff */
[----:B------:R-:W-:-:S04]  /*11d0*/  MOV R9, 0x3fd80000 ;  /* 0x3fd8000000097802 */ /* 0x000fc80000000f00 */
[----:B0-----:R-:W-:-:S08]  /*11e0*/  DMUL R4, R18, R18 ;  /* 0x0000001212047228 */ /* 0x001fd00000000000 */
[----:B------:R-:W-:-:S08]  /*11f0*/  DFMA R4, R24, -R4, 1 ;  /* 0x3ff000001804742b */ /* 0x000fd00000000804 */
[----:B------:R-:W-:Y:S02]  /*1200*/  DFMA R8, R4, R8, 0.5 ;  /* 0x3fe000000408742b */ /* 0x000fe40000000008 */
[----:B------:R-:W-:-:S08]  /*1210*/  DMUL R4, R18, R4 ;  /* 0x0000000412047228 */ /* 0x000fd00000000000 */
[----:B------:R-:W-:Y:S01]  /*1220*/  DFMA R8, R8, R4, R18 ;  /* 0x000000040808722b */ /* 0x000fe20000000012 */
[----:B------:R-:W-:-:S07]  /*1230*/  ISETP.GE.U32.AND P1, PT, R18, 0x7ca00000, PT ;  /* 0x7ca000001200780c */ /* 0x000fce0003f26070 */
[----:B------:R-:W-:Y:S02]  /*1240*/  DMUL R4, R24, R8 ;  /* 0x0000000818047228 */ /* 0x000fe40000000000 */
[----:B------:R-:W-:Y:S01]  /*1250*/  VIADD R23, R9, 0xfff00000 ;  /* 0xfff0000009177836 */ /* 0x000fe20000000000 */
[----:B------:R-:W-:-:S05]  /*1260*/  MOV R22, R8 ;  /* 0x0000000800167202 */ /* 0x000fca0000000f00 */
[----:B------:R-:W-:-:S08]  /*1270*/  DFMA R20, R4, -R4, R24 ;  /* 0x800000040414722b */ /* 0x000fd00000000018 */
[----:B------:R-:W-:Y:S01]  /*1280*/  DFMA R26, R20, R22, R4 ;  /* 0x00000016141a722b */ /* 0x000fe20000000004 */
[----:B------:R-:W-:Y:S10]  /*1290*/  @!P1 BRA `(.L_x_21) ;  /* 0x0000000000189947 */ /* 0x000ff40003800000 */
[----:B------:R-:W-:Y:S01]  /*12a0*/  IMAD.MOV.U32 R22, RZ, RZ, R8 ;  /* 0x000000ffff167224 */ /* 0x000fe200078e0008 */
[----:B------:R-:W-:Y:S02]  /*12b0*/  MOV R19, R25 ;  /* 0x0000001900137202 */ /* 0x000fe40000000f00 */
[----:B------:R-:W-:-:S07]  /*12c0*/  MOV R2, 0x12e0 ;  /* 0x000012e000027802 */ /* 0x000fce0000000f00 */
[----:B------:R-:W-:Y:S05]  /*12d0*/  CALL.REL.NOINC `($__internal_0_$__cuda_sm20_dsqrt_rn_f64_mediumpath_v1) ;  /* 0x00000000004c7944 */ /* 0x000fea0003c00000 */
[----:B------:R-:W-:Y:S01]  /*12e0*/  IMAD.MOV.U32 R26, RZ, RZ, R28 ;  /* 0x000000ffff1a7224 */ /* 0x000fe200078e001c */
[----:B------:R-:W-:-:S07]  /*12f0*/  MOV R27, R29 ;  /* 0x0000001d001b7202 */ /* 0x000fce0000000f00 */
.L_x_21:
[----:B------:R-:W-:Y:S05]  /*1300*/  BSYNC.RECONVERGENT B1 ;  /* 0x0000000000017941 */ /* 0x000fea0003800200 */
.L_x_20:
[----:B------:R-:W-:Y:S01]  /*1310*/  UMOV UR4, 0x47ae147b ;  /* 0x47ae147b00047882 */ /* 0x000fe20000000000 */
[----:B------:R-:W-:Y:S02]  /*1320*/  UMOV UR5, 0x3f947ae1 ;  /* 0x3f947ae100057882 */ /* 0x000fe40000000000 */
[----:B------:R-:W-:-:S14]  /*1330*/  DSETP.GTU.AND P1, PT, R26, UR4, PT ;  /* 0x000000041a007e2a */ /* 0x000fdc000bf2c000 */
[----:B------:R-:W-:Y:S05]  /*1340*/  @P1 BRA `(.L_x_19) ;  /* 0x00000000001c1947 */ /* 0x000fea0003800000 */
[----:B------:R-:W-:Y:S01]  /*1350*/  IMAD.MOV.U32 R21, RZ, RZ, 0x1 ;  /* 0x00000001ff157424 */ /* 0x000fe200078e00ff */
[----:B------:R-:W0:Y:S04]  /*1360*/  LDC.64 R4, c[0x0][0x398] ;  /* 0x0000e600ff047b82 */ /* 0x000e280000000a00 */
[----:B------:R-:W2:Y:S01]  /*1370*/  ATOMG.E.ADD.STRONG.GPU PT, R9, desc[UR6][R10.64], R21 ;  /* 0x800000150a0979a8 */ /* 0x000ea200081ef106 */
[----:B------:R-:W-:Y:S01]  /*1380*/  IADD3 R19, PT, PT, R6, 0x2, RZ ;  /* 0x0000000206137810 */ /* 0x000fe20007ffe0ff */
[----:B--2---:R-:W-:-:S04]  /*1390*/  IMAD R9, R0, 0x64, R9 ;  /* 0x0000006400097824 */ /* 0x004fc800078e0209 */
[----:B0-----:R-:W-:-:S05]  /*13a0*/  IMAD.WIDE R4, R9, 0x4, R4 ;  /* 0x0000000409047825 */ /* 0x001fca00078e0204 */
[----:B------:R3:W-:Y:S02]  /*13b0*/  STG.E desc[UR6][R4.64], R19 ;  /* 0x0000001304007986 */ /* 0x0007e4000c101906 */
.L_x_19:
[----:B------:R-:W-:Y:S05]  /*13c0*/  BSYNC.RECONVERGENT B0 ;  /* 0x0000000000007941 */ /* 0x000fea0003800200 */
.L_x_18:
[----:B------:R-:W-:Y:S01]  /*13d0*/  VIADD R7, R7, 0xfffffffc ;  /* 0xfffffffc07077836 */ /* 0x000fe20000000000 */
[----:B-1----:R-:W-:Y:S01]  /*13e0*/  IADD3 R6, PT, PT, R6, 0x4, RZ ;  /* 0x0000000406067810 */ /* 0x002fe20007ffe0ff */
[----:B------:R-:W-:Y:S06]  /*13f0*/  @P0 BRA `(.L_x_22) ;  /* 0xfffffff000780947 */ /* 0x000fec000383ffff */
[----:B------:R-:W-:Y:S05]  /*1400*/  EXIT ;  /* 0x000000000000794d */ /* 0x000fea0003800000 */
        .weak           $__internal_0_$__cuda_sm20_dsqrt_rn_f64_mediumpath_v1
        .type           $__internal_0_$__cuda_sm20_dsqrt_rn_f64_mediumpath_v1,@function
        .size           $__internal_0_$__cuda_sm20_dsqrt_rn_f64_mediumpath_v1,(.L_x_28 - $__internal_0_$__cuda_sm20_dsqrt_rn_f64_mediumpath_v1)
$__internal_0_$__cuda_sm20_dsqrt_rn_f64_mediumpath_v1:
[----:B------:R-:W-:Y:S01]  /*1410*/  ISETP.GE.U32.AND P1, PT, R18, -0x3400000, PT ;  /* 0xfcc000001200780c */ /* 0x000fe20003f26070 */
[----:B------:R-:W-:Y:S01]  /*1420*/  BSSY.RECONVERGENT B2, `(.L_x_23) ;  /* 0x0000024000027945 */ /* 0x000fe20003800200 */
[----:B------:R-:W-:-:S11]  /*1430*/  IMAD.MOV.U32 R18, RZ, RZ, R24 ;  /* 0x000000ffff127224 */ /* 0x000fd600078e0018 */
[----:B------:R-:W-:Y:S05]  /*1440*/  @!P1 BRA `(.L_x_24) ;  /* 0x0000000000209947 */ /* 0x000fea0003800000 */
[----:B------:R-:W-:-:S10]  /*1450*/  DFMA.RM R20, R20, R22, R4 ;  /* 0x000000161414722b */ /* 0x000fd40000004004 */
[----:B------:R-:W-:-:S04]  /*1460*/  IADD3 R4, P1, PT, R20, 0x1, RZ ;  /* 0x0000000114047810 */ /* 0x000fc80007f3e0ff */
[----:B------:R-:W-:-:S06]  /*1470*/  IADD3.X R5, PT, PT, RZ, R21, RZ, P1, !PT ;  /* 0x00000015ff057210 */ /* 0x000fcc0000ffe4ff */
[----:B------:R-:W-:-:S08]  /*1480*/  DFMA.RP R18, -R20, R4, R18 ;  /* 0x000000041412722b */ /* 0x000fd00000008112 */
[----:B------:R-:W-:-:S06]  /*1490*/  DSETP.GT.AND P1, PT, R18, RZ, PT ;  /* 0x000000ff1200722a */ /* 0x000fcc0003f24000 */
[----:B------:R-:W-:Y:S02]  /*14a0*/  FSEL R4, R4, R20, P1 ;  /* 0x0000001404047208 */ /* 0x000fe40000800000 */
[----:B------:R-:W-:Y:S01]  /*14b0*/  FSEL R5, R5, R21, P1 ;  /* 0x0000001505057208 */ /* 0x000fe20000800000 */
[----:B------:R-:W-:Y:S06]  /*14c0*/  BRA `(.L_x_25) ;  /* 0x0000000000647947 */ /* 0x000fec0003800000 */
.L_x_24:
[----:B------:R-:W-:-:S14]  /*14d0*/  DSETP.NE.AND P1, PT, R18, RZ, PT ;  /* 0x000000ff1200722a */ /* 0x000fdc0003f25000 */
[----:B------:R-:W-:Y:S05]  /*14e0*/  @!P1 BRA `(.L_x_26) ;  /* 0x0000000000589947 */ /* 0x000fea0003800000 */
[----:B------:R-:W-:-:S13]  /*14f0*/  ISETP.GE.AND P1, PT, R19, RZ, PT ;  /* 0x000000ff1300720c */ /* 0x000fda0003f26270 */
[----:B------:R-:W-:Y:S01]  /*1500*/  @!P1 IMAD.MOV.U32 R4, RZ, RZ, 0x0 ;  /* 0x00000000ff049424 */ /* 0x000fe200078e00ff */
[----:B------:R-:W-:Y:S01]  /*1510*/  @!P1 MOV R5, 0xfff80000 ;  /* 0xfff8000000059802 */ /* 0x000fe20000000f00 */
[----:B------:R-:W-:Y:S06]  /*1520*/  @!P1 BRA `(.L_x_25) ;  /* 0x00000000004c9947 */ /* 0x000fec0003800000 */
[----:B------:R-:W-:-:S13]  /*1530*/  ISETP.GT.AND P1, PT, R19, 0x7fefffff, PT ;  /* 0x7fefffff1300780c */ /* 0x000fda0003f24270 */
[----:B------:R-:W-:Y:S05]  /*1540*/  @P1 BRA `(.L_x_26) ;  /* 0x0000000000401947 */ /* 0x000fea0003800000 */
[----:B------:R-:W-:Y:S01]  /*1550*/  DMUL R22, R18, 8.11296384146066816958e+31 ;  /* 0x4690000012167828 */ /* 0x000fe20000000000 */
[----:B------:R-:W-:Y:S01]  /*1560*/  IMAD.MOV.U32 R20, RZ, RZ, RZ ;  /* 0x000000ffff147224 */ /* 0x000fe200078e00ff */
[----:B------:R-:W-:Y:S01]  /*1570*/  MOV R4, 0x0 ;  /* 0x0000000000047802 */ /* 0x000fe20000000f00 */
[----:B------:R-:W-:-:S03]  /*1580*/  IMAD.MOV.U32 R5, RZ, RZ, 0x3fd80000 ;  /* 0x3fd80000ff057424 */ /* 0x000fc600078e00ff */
[----:B------:R-:W0:Y:S02]  /*1590*/  MUFU.RSQ64H R21, R23 ;  /* 0x0000001700157308 */ /* 0x000e240000001c00 */
[----:B0-----:R-:W-:-:S08]  /*15a0*/  DMUL R18, R20, R20 ;  /* 0x0000001414127228 */ /* 0x001fd00000000000 */
[----:B------:R-:W-:-:S08]  /*15b0*/  DFMA R18, R22, -R18, 1 ;  /* 0x3ff000001612742b */ /* 0x000fd00000000812 */
[----:B------:R-:W-:Y:S02]  /*15c0*/  DFMA R4, R18, R4, 0.5 ;  /* 0x3fe000001204742b */ /* 0x000fe40000000004 */
[----:B------:R-:W-:-:S08]  /*15d0*/  DMUL R18, R20, R18 ;  /* 0x0000001214127228 */ /* 0x000fd00000000000 */
[----:B------:R-:W-:-:S08]  /*15e0*/  DFMA R18, R4, R18, R20 ;  /* 0x000000120412722b */ /* 0x000fd00000000014 */
[----:B------:R-:W-:Y:S02]  /*15f0*/  DMUL R4, R22, R18 ;  /* 0x0000001216047228 */ /* 0x000fe40000000000 */
[----:B------:R-:W-:-:S06]  /*1600*/  IADD3 R19, PT, PT, R19, -0x100000, RZ ;  /* 0xfff0000013137810 */ /* 0x000fcc0007ffe0ff */
[----:B------:R-:W-:-:S08]  /*1610*/  DFMA R20, R4, -R4, R22 ;  /* 0x800000040414722b */ /* 0x000fd00000000016 */
[----:B------:R-:W-:-:S10]  /*1620*/  DFMA R4, R18, R20, R4 ;  /* 0x000000141204722b */ /* 0x000fd40000000004 */
[----:B------:R-:W-:Y:S01]  /*1630*/  VIADD R5, R5, 0xfcb00000 ;  /* 0xfcb0000005057836 */ /* 0x000fe20000000000 */
[----:B------:R-:W-:Y:S06]  /*1640*/  BRA `(.L_x_25) ;  /* 0x0000000000047947 */ /* 0x000fec0003800000 */
.L_x_26:
[----:B------:R-:W-:-:S11]  /*1650*/  DADD R4, R18, R18 ;  /* 0x0000000012047229 */ /* 0x000fd60000000012 */
.L_x_25:
[----:B------:R-:W-:Y:S05]  /*1660*/  BSYNC.RECONVERGENT B2 ;  /* 0x0000000000027941 */ /* 0x000fea0003800200 */
.L_x_23:
[----:B------:R-:W-:Y:S01]  /*1670*/  MOV R28, R4 ;  /* 0x00000004001c7202 */ /* 0x000fe20000000f00 */
[----:B------:R-:W-:Y:S01]  /*1680*/  IMAD.MOV.U32 R29, RZ, RZ, R5 ;  /* 0x000000ffff1d7224 */ /* 0x000fe200078e0005 */
[----:B------:R-:W-:Y:S01]  /*1690*/  MOV R4, R2 ;  /* 0x0000000200047202 */ /* 0x000fe20000000f00 */
[----:B------:R-:W-:-:S04]  /*16a0*/  IMAD.MOV.U32 R5, RZ, RZ, 0x0 ;  /* 0x00000000ff057424 */ /* 0x000fc800078e00ff */
[----:B------:R-:W-:Y:S05]  /*16b0*/  RET.REL.NODEC R4 `(_Z16search_neighborsPdS_S_PiS0_ii) ;  /* 0xffffffe804507950 */ /* 0x000fea0003c3ffff */
.L_x_27:
[----:B------:R-:W-:-:S00]  /*16c0*/  BRA `(.L_x_27) ;  /* 0xfffffffc00fc7947 */ /* 0x000fc0000383ffff */
[----:B------:R-:W-:-:S00]  /*16d0*/  NOP ;  /* 0x0000000000007918 */ /* 0x000fc00000000000 */
        /* <DEDUP_REMOVED lines=10> */
.L_x_28:


//--------------------- .nv.shared.reserved.0     --------------------------
	.section	.nv.shared.reserved.0,"aw",@nobits
	.weak		__nv_reservedSMEM_offset_0_alias
	.size		__nv_reservedSMEM_offset_0_alias, 0, 64
	.other		__nv_reservedSMEM_offset_0_alias,@"STO_CUDA_RESERVED_SHARED STV_DEFAULT"
__nv_reservedSMEM_offset_0_alias:
	.zero		0
	.zero		64


//--------------------- .nv.constant0._Z16search_neighborsPdS_S_PiS0_ii --------------------------
	.section	.nv.constant0._Z16search_neighborsPdS_S_PiS0_ii,"a",@progbits
	.sectionflags	@""
	.align	4
.nv.constant0._Z16search_neighborsPdS_S_PiS0_ii:
	.zero		944


//--------------------- SYMBOLS --------------------------

	.type		.nv.reservedSmem.offset0,@object
	.size		.nv.reservedSmem.offset0,0x4
